	.headerflags	@"EF_CUDA_TEXMODE_UNIFIED EF_CUDA_64BIT_ADDRESS EF_CUDA_ACCELERATORS EF_CUDA_SM90 EF_CUDA_VIRTUAL_SM(EF_CUDA_SM90)"
	.elftype	@"ET_EXEC"


//--------------------- .nv.info                  --------------------------
	.section	.nv.info,"",@"SHT_CUDA_INFO"
	.align	4


	//----- nvinfo : EIATTR_REGCOUNT
	.align		4
        /*0000*/ 	.byte	0x04, 0x2f
        /*0002*/ 	.short	(.L_1 - .L_0)
	.align		4
.L_0:
        /*0004*/ 	.word	index@(triton_poi_fused_leaky_relu_2)
        /*0008*/ 	.word	0x0000000e


	//----- nvinfo : EIATTR_MIN_STACK_SIZE
	.align		4
.L_1:
        /*000c*/ 	.byte	0x04, 0x12
        /*000e*/ 	.short	(.L_3 - .L_2)
	.align		4
.L_2:
        /*0010*/ 	.word	index@(triton_poi_fused_leaky_relu_2)
        /*0014*/ 	.word	0x00000000


	//----- nvinfo : EIATTR_FRAME_SIZE
	.align		4
.L_3:
        /*0018*/ 	.byte	0x04, 0x11
        /*001a*/ 	.short	(.L_5 - .L_4)
	.align		4
.L_4:
        /*001c*/ 	.word	index@(triton_poi_fused_leaky_relu_2)
        /*0020*/ 	.word	0x00000000


	//----- nvinfo : EIATTR_MIN_STACK_SIZE
	.align		4
.L_5:
        /*0024*/ 	.byte	0x04, 0x12
        /*0026*/ 	.short	(.L_7 - .L_6)
	.align		4
.L_6:
        /*0028*/ 	.word	index@(triton_poi_fused_leaky_relu_2)
        /*002c*/ 	.word	0x00000000
.L_7:


//--------------------- .nv.info.triton_poi_fused_leaky_relu_2 --------------------------
	.section	.nv.info.triton_poi_fused_leaky_relu_2,"",@"SHT_CUDA_INFO"
	.sectionflags	@""
	.align	4


	//----- nvinfo : EIATTR_CUDA_API_VERSION
	.align		4
        /*0000*/ 	.byte	0x04, 0x37
        /*0002*/ 	.short	(.L_9 - .L_8)
.L_8:
        /*0004*/ 	.word	0x0000007c


	//----- nvinfo : EIATTR_KPARAM_INFO
	.align		4
.L_9:
        /*0008*/ 	.byte	0x04, 0x17
        /*000a*/ 	.short	(.L_11 - .L_10)
.L_10:
        /*000c*/ 	.word	0x00000000
        /*0010*/ 	.short	0x0003
        /*0012*/ 	.short	0x0018
        /*0014*/ 	.byte	0x00, 0xf0, 0x11, 0x00


	//----- nvinfo : EIATTR_KPARAM_INFO
	.align		4
.L_11:
        /*0018*/ 	.byte	0x04, 0x17
        /*001a*/ 	.short	(.L_13 - .L_12)
.L_12:
        /*001c*/ 	.word	0x00000000
        /*0020*/ 	.short	0x0002
        /*0022*/ 	.short	0x0010
        /*0024*/ 	.byte	0x00, 0xf4, 0x21, 0x00


	//----- nvinfo : EIATTR_KPARAM_INFO
	.align		4
.L_13:
        /*0028*/ 	.byte	0x04, 0x17
        /*002a*/ 	.short	(.L_15 - .L_14)
.L_14:
        /*002c*/ 	.word	0x00000000
        /*0030*/ 	.short	0x0001
        /*0032*/ 	.short	0x0008
        /*0034*/ 	.byte	0x00, 0xf4, 0x21, 0x00


	//----- nvinfo : EIATTR_KPARAM_INFO
	.align		4
.L_15:
        /*0038*/ 	.byte	0x04, 0x17
        /*003a*/ 	.short	(.L_17 - .L_16)
.L_16:
        /*003c*/ 	.word	0x00000000
        /*0040*/ 	.short	0x0000
        /*0042*/ 	.short	0x0000
        /*0044*/ 	.byte	0x00, 0xf4, 0x21, 0x00


	//----- nvinfo : EIATTR_SPARSE_MMA_MASK
	.align		4
.L_17:
        /*0048*/ 	.byte	0x03, 0x50
        /*004a*/ 	.short	0x0000


	//----- nvinfo : EIATTR_MAXREG_COUNT
	.align		4
        /*004c*/ 	.byte	0x03, 0x1b
        /*004e*/ 	.short	0x00ff


	//----- nvinfo : EIATTR_EXIT_INSTR_OFFSETS
	.align		4
        /*0050*/ 	.byte	0x04, 0x1c
        /*0052*/ 	.short	(.L_19 - .L_18)


	//   ....[0]....
.L_18:
        /*0054*/ 	.word	0x000001d0


	//   ....[1]....
        /*0058*/ 	.word	0x000001f0


	//----- nvinfo : EIATTR_REQNTID
	.align		4
.L_19:
        /*005c*/ 	.byte	0x04, 0x10
        /*005e*/ 	.short	(.L_21 - .L_20)
.L_20:
        /*0060*/ 	.word	0x00000020
        /*0064*/ 	.word	0x00000001
        /*0068*/ 	.word	0x00000001


	//----- nvinfo : EIATTR_CBANK_PARAM_SIZE
	.align		4
.L_21:
        /*006c*/ 	.byte	0x03, 0x19
        /*006e*/ 	.short	0x001c


	//----- nvinfo : EIATTR_PARAM_CBANK
	.align		4
        /*0070*/ 	.byte	0x04, 0x0a
        /*0072*/ 	.short	(.L_23 - .L_22)
	.align		4
.L_22:
        /*0074*/ 	.word	index@(.nv.constant0.triton_poi_fused_leaky_relu_2)
        /*0078*/ 	.short	0x0210
        /*007a*/ 	.short	0x001c


	//----- nvinfo : EIATTR_SW_WAR
	.align		4
.L_23:
        /*007c*/ 	.byte	0x04, 0x36
        /*007e*/ 	.short	(.L_25 - .L_24)
.L_24:
        /*0080*/ 	.word	0x00000008
.L_25:


//--------------------- .nv.callgraph             --------------------------
	.section	.nv.callgraph,"",@"SHT_CUDA_CALLGRAPH"
	.align	4
	.sectionentsize	8
	.align		4
        /*0000*/ 	.word	0x00000000
	.align		4
        /*0004*/ 	.word	0xffffffff
	.align		4
        /*0008*/ 	.word	0x00000000
	.align		4
        /*000c*/ 	.word	0xfffffffe
	.align		4
        /*0010*/ 	.word	0x00000000
	.align		4
        /*0014*/ 	.word	0xfffffffd
	.align		4
        /*0018*/ 	.word	0x00000000
	.align		4
        /*001c*/ 	.word	0xfffffffc


//--------------------- .text.triton_poi_fused_leaky_relu_2 --------------------------
	.section	.text.triton_poi_fused_leaky_relu_2,"ax",@progbits
	.align	128
        .global         triton_poi_fused_leaky_relu_2
        .type           triton_poi_fused_leaky_relu_2,@function
        .size           triton_poi_fused_leaky_relu_2,(.L_x_1 - triton_poi_fused_leaky_relu_2)
        .other          triton_poi_fused_leaky_relu_2,@"STO_CUDA_ENTRY STV_DEFAULT"
triton_poi_fused_leaky_relu_2:
.text.triton_poi_fused_leaky_relu_2:
[----:B------:R-:W0:Y:S02]  /*0000*/  LDC R1, c[0x0][0x28] ;  /* 0x00000a00ff017b82 */ /* 0x000e240000000800 */
[----:B------:R-:W1:Y:S01]  /*0010*/  S2R R8, SR_TID.X ;  /* 0x0000000000087919 */ /* 0x000e620000002100 */
[----:B------:R-:W2:Y:S01]  /*0020*/  LDC.64 R4, c[0x0][0x218] ;  /* 0x00008600ff047b82 */ /* 0x000ea20000000a00 */
[----:B------:R-:W-:Y:S01]  /*0030*/  ULDC.64 UR4, c[0x0][0x208] ;  /* 0x0000820000047ab9 */ /* 0x000fe20000000a00 */
[----:B------:R-:W-:Y:S01]  /*0040*/  ULDC.64 UR6, c[0x0][0x220] ;  /* 0x0000880000067ab9 */ /* 0x000fe20000000a00 */
[----:B------:R-:W3:Y:S05]  /*0050*/  S2R R7, SR_CTAID.X ;  /* 0x0000000000077919 */ /* 0x000eea0000002500 */
[----:B------:R-:W4:Y:S01]  /*0060*/  LDC.64 R2, c[0x0][0x210] ;  /* 0x00008400ff027b82 */ /* 0x000f220000000a00 */
[----:B-1----:R-:W-:-:S02]  /*0070*/  LOP3.LUT R0, R8, 0xf, RZ, 0xc0, !PT ;  /* 0x0000000f08007812 */ /* 0x002fc400078ec0ff */
[----:B---3--:R-:W-:-:S03]  /*0080*/  SHF.R.S32.HI R6, RZ, 0x1b, R7 ;  /* 0x0000001bff067819 */ /* 0x008fc60000011407 */
[----:B------:R-:W-:Y:S01]  /*0090*/  IMAD R7, R7, 0x10, R0 ;  /* 0x0000001007077824 */ /* 0x000fe200078e0200 */
[----:B------:R-:W-:-:S03]  /*00a0*/  SGXT R0, R6, 0x1 ;  /* 0x000000010600781a */ /* 0x000fc60000000200 */
[C---:B----4-:R-:W-:Y:S01]  /*00b0*/  IMAD.WIDE R2, R7.reuse, 0x4, R2 ;  /* 0x0000000407027825 */ /* 0x050fe200078e0202 */
[----:B------:R-:W-:Y:S02]  /*00c0*/  ISETP.GE.AND P0, PT, R7, 0x10, PT ;  /* 0x000000100700780c */ /* 0x000fe40003f06270 */
[----:B------:R-:W-:-:S04]  /*00d0*/  LEA.HI R0, R0, R7, RZ, 0x2 ;  /* 0x0000000700007211 */ /* 0x000fc800078f10ff */
[----:B------:R-:W-:Y:S01]  /*00e0*/  SHF.R.S32.HI R9, RZ, 0x2, R0 ;  /* 0x00000002ff097819 */ /* 0x000fe20000011400 */
[----:B------:R-:W-:-:S04]  /*00f0*/  IMAD.MOV.U32 R0, RZ, RZ, RZ ;  /* 0x000000ffff007224 */ /* 0x000fc800078e00ff */
[----:B--2---:R-:W-:Y:S02]  /*0100*/  IMAD.WIDE R4, R9, 0x4, R4 ;  /* 0x0000000409047825 */ /* 0x004fe400078e0204 */
[----:B------:R-:W2:Y:S02]  /*0110*/  @!P0 LDG.E R0, desc[UR4][R2.64] ;  /* 0x0000000402008981 */ /* 0x000ea4000c1e1900 */
[----:B------:R-:W-:-:S06]  /*0120*/  IMAD.MOV.U32 R9, RZ, RZ, RZ ;  /* 0x000000ffff097224 */ /* 0x000fcc00078e00ff */
[----:B------:R-:W2:Y:S01]  /*0130*/  @!P0 LDG.E.EL R9, desc[UR4][R4.64] ;  /* 0x0000000404098981 */ /* 0x000ea2000c2e1900 */
[----:B------:R-:W-:-:S04]  /*0140*/  LOP3.LUT P0, RZ, R8, 0x10, RZ, 0xc0, !PT ;  /* 0x0000001008ff7812 */ /* 0x000fc8000780c0ff */
[----:B------:R-:W-:Y:S02]  /*0150*/  ISETP.LT.AND P0, PT, R7, 0x10, !P0 ;  /* 0x000000100700780c */ /* 0x000fe40004701270 */
[----:B------:R-:W-:-:S04]  /*0160*/  IADD3 R6, P2, R7, UR6, RZ ;  /* 0x0000000607067c10 */ /* 0x000fc8000ff5e0ff */
[----:B------:R-:W-:Y:S02]  /*0170*/  LEA.HI.X.SX32 R7, R7, UR7, 0x1, P2 ;  /* 0x0000000707077c11 */ /* 0x000fe400090f0eff */
[----:B--2---:R-:W-:-:S04]  /*0180*/  FSETP.GT.AND P1, PT, R0, -R9, PT ;  /* 0x800000090000720b */ /* 0x004fc80003f24000 */
[----:B------:R-:W-:Y:S01]  /*0190*/  SEL R11, RZ, 0x1, !P1 ;  /* 0x00000001ff0b7807 */ /* 0x000fe20004800000 */
[----:B------:R-:W-:-:S04]  /*01a0*/  FADD R9, R9, R0 ;  /* 0x0000000009097221 */ /* 0x000fc80000000000 */
[----:B------:R1:W-:Y:S04]  /*01b0*/  @P0 STG.E.U8 desc[UR4][R6.64], R11 ;  /* 0x0000000b06000986 */ /* 0x0003e8000c101104 */
[----:B------:R-:W-:Y:S01]  /*01c0*/  @!P1 FMUL R9, R9, 0.10000000149011611938 ;  /* 0x3dcccccd09099820 */ /* 0x000fe20000400000 */
[----:B------:R-:W-:Y:S06]  /*01d0*/  @!P0 EXIT ;  /* 0x000000000000894d */ /* 0x000fec0003800000 */
[----:B------:R-:W-:Y:S01]  /*01e0*/  STG.E desc[UR4][R2.64], R9 ;  /* 0x0000000902007986 */ /* 0x000fe2000c101904 */
[----:B------:R-:W-:Y:S05]  /*01f0*/  EXIT ;  /* 0x000000000000794d */ /* 0x000fea0003800000 */
.L_x_0:
[----:B------:R-:W-:-:S00]  /*0200*/  BRA `(.L_x_0) ;  /* 0xfffffffc00fc7947 */ /* 0x000fc0000383ffff */
[----:B------:R-:W-:-:S00]  /*0210*/  NOP ;  /* 0x0000000000007918 */ /* 0x000fc00000000000 */
        /* <DEDUP_REMOVED lines=14> */
.L_x_1:


//--------------------- .nv.constant0.triton_poi_fused_leaky_relu_2 --------------------------
	.section	.nv.constant0.triton_poi_fused_leaky_relu_2,"a",@progbits
	.sectionflags	@""
	.align	4
.nv.constant0.triton_poi_fused_leaky_relu_2:
	.zero		556
